//
// Generated by NVIDIA NVVM Compiler
//
// Compiler Build ID: CL-36424714
// Cuda compilation tools, release 13.0, V13.0.88
// Based on NVVM 20.0.0
//

.version 9.0
.target sm_100
.address_size 64

	// .globl	_Z18matrixMulOptimizedPfS_S_i
// _ZZ18matrixMulOptimizedPfS_S_iE2As has been demoted
// _ZZ18matrixMulOptimizedPfS_S_iE2Bs has been demoted

.visible .entry _Z18matrixMulOptimizedPfS_S_i(
	.param .u64 .ptr .align 1 _Z18matrixMulOptimizedPfS_S_i_param_0,
	.param .u64 .ptr .align 1 _Z18matrixMulOptimizedPfS_S_i_param_1,
	.param .u64 .ptr .align 1 _Z18matrixMulOptimizedPfS_S_i_param_2,
	.param .u32 _Z18matrixMulOptimizedPfS_S_i_param_3
)
{
	.reg .pred 	%p<6>;
	.reg .b32 	%r<46>;
	.reg .b32 	%f<63>;
	.reg .b64 	%rd<13>;
	// demoted variable
	.shared .align 4 .b8 _ZZ18matrixMulOptimizedPfS_S_iE2As[1024];
	// demoted variable
	.shared .align 4 .b8 _ZZ18matrixMulOptimizedPfS_S_iE2Bs[1024];
	ld.param.u64 	%rd3, [_Z18matrixMulOptimizedPfS_S_i_param_0];
	ld.param.u64 	%rd4, [_Z18matrixMulOptimizedPfS_S_i_param_1];
	ld.param.u64 	%rd5, [_Z18matrixMulOptimizedPfS_S_i_param_2];
	ld.param.u32 	%r23, [_Z18matrixMulOptimizedPfS_S_i_param_3];
	mov.u32 	%r24, %ctaid.x;
	mov.u32 	%r25, %ctaid.y;
	mov.u32 	%r41, %tid.x;
	mov.u32 	%r43, %tid.y;
	mov.u32 	%r26, %ntid.y;
	mad.lo.s32 	%r3, %r25, %r26, %r43;
	mov.u32 	%r27, %ntid.x;
	mad.lo.s32 	%r4, %r24, %r27, %r41;
	setp.lt.s32 	%p1, %r23, -14;
	mov.f32 	%f62, 0f00000000;
	@%p1 bra 	$L__BB0_7;
	add.s32 	%r28, %r23, -1;
	shr.s32 	%r29, %r28, 31;
	shr.u32 	%r30, %r29, 28;
	add.s32 	%r31, %r28, %r30;
	shr.s32 	%r32, %r31, 4;
	neg.s32 	%r45, %r32;
	shl.b32 	%r33, %r43, 6;
	mov.u32 	%r34, _ZZ18matrixMulOptimizedPfS_S_iE2As;
	add.s32 	%r5, %r34, %r33;
	shl.b32 	%r35, %r41, 2;
	add.s32 	%r6, %r5, %r35;
	mov.u32 	%r36, _ZZ18matrixMulOptimizedPfS_S_iE2Bs;
	add.s32 	%r8, %r36, %r35;
	add.s32 	%r7, %r8, %r33;
	mad.lo.s32 	%r44, %r43, %r23, %r4;
	shl.b32 	%r11, %r23, 4;
	mad.lo.s32 	%r42, %r23, %r3, %r41;
	cvta.to.global.u64 	%rd1, %rd3;
	cvta.to.global.u64 	%rd2, %rd4;
	mov.f32 	%f62, 0f00000000;
$L__BB0_2:
	max.s32 	%r37, %r3, %r41;
	setp.ge.s32 	%p2, %r37, %r23;
	mov.f32 	%f60, 0f00000000;
	@%p2 bra 	$L__BB0_4;
	mul.wide.s32 	%rd6, %r42, 4;
	add.s64 	%rd7, %rd1, %rd6;
	ld.global.f32 	%f60, [%rd7];
$L__BB0_4:
	st.shared.f32 	[%r6], %f60;
	max.s32 	%r38, %r4, %r43;
	setp.ge.s32 	%p3, %r38, %r23;
	mov.f32 	%f61, 0f00000000;
	@%p3 bra 	$L__BB0_6;
	mul.wide.s32 	%rd8, %r44, 4;
	add.s64 	%rd9, %rd2, %rd8;
	ld.global.f32 	%f61, [%rd9];
$L__BB0_6:
	st.shared.f32 	[%r7], %f61;
	bar.sync 	0;
	ld.shared.f32 	%f12, [%r5];
	ld.shared.f32 	%f13, [%r8];
	fma.rn.f32 	%f14, %f12, %f13, %f62;
	ld.shared.f32 	%f15, [%r5+4];
	ld.shared.f32 	%f16, [%r8+64];
	fma.rn.f32 	%f17, %f15, %f16, %f14;
	ld.shared.f32 	%f18, [%r5+8];
	ld.shared.f32 	%f19, [%r8+128];
	fma.rn.f32 	%f20, %f18, %f19, %f17;
	ld.shared.f32 	%f21, [%r5+12];
	ld.shared.f32 	%f22, [%r8+192];
	fma.rn.f32 	%f23, %f21, %f22, %f20;
	ld.shared.f32 	%f24, [%r5+16];
	ld.shared.f32 	%f25, [%r8+256];
	fma.rn.f32 	%f26, %f24, %f25, %f23;
	ld.shared.f32 	%f27, [%r5+20];
	ld.shared.f32 	%f28, [%r8+320];
	fma.rn.f32 	%f29, %f27, %f28, %f26;
	ld.shared.f32 	%f30, [%r5+24];
	ld.shared.f32 	%f31, [%r8+384];
	fma.rn.f32 	%f32, %f30, %f31, %f29;
	ld.shared.f32 	%f33, [%r5+28];
	ld.shared.f32 	%f34, [%r8+448];
	fma.rn.f32 	%f35, %f33, %f34, %f32;
	ld.shared.f32 	%f36, [%r5+32];
	ld.shared.f32 	%f37, [%r8+512];
	fma.rn.f32 	%f38, %f36, %f37, %f35;
	ld.shared.f32 	%f39, [%r5+36];
	ld.shared.f32 	%f40, [%r8+576];
	fma.rn.f32 	%f41, %f39, %f40, %f38;
	ld.shared.f32 	%f42, [%r5+40];
	ld.shared.f32 	%f43, [%r8+640];
	fma.rn.f32 	%f44, %f42, %f43, %f41;
	ld.shared.f32 	%f45, [%r5+44];
	ld.shared.f32 	%f46, [%r8+704];
	fma.rn.f32 	%f47, %f45, %f46, %f44;
	ld.shared.f32 	%f48, [%r5+48];
	ld.shared.f32 	%f49, [%r8+768];
	fma.rn.f32 	%f50, %f48, %f49, %f47;
	ld.shared.f32 	%f51, [%r5+52];
	ld.shared.f32 	%f52, [%r8+832];
	fma.rn.f32 	%f53, %f51, %f52, %f50;
	ld.shared.f32 	%f54, [%r5+56];
	ld.shared.f32 	%f55, [%r8+896];
	fma.rn.f32 	%f56, %f54, %f55, %f53;
	ld.shared.f32 	%f57, [%r5+60];
	ld.shared.f32 	%f58, [%r8+960];
	fma.rn.f32 	%f62, %f57, %f58, %f56;
	bar.sync 	0;
	add.s32 	%r45, %r45, 1;
	add.s32 	%r44, %r44, %r11;
	add.s32 	%r43, %r43, 16;
	add.s32 	%r42, %r42, 16;
	add.s32 	%r41, %r41, 16;
	setp.ne.s32 	%p4, %r45, 1;
	@%p4 bra 	$L__BB0_2;
$L__BB0_7:
	max.s32 	%r39, %r3, %r4;
	setp.ge.s32 	%p5, %r39, %r23;
	@%p5 bra 	$L__BB0_9;
	mad.lo.s32 	%r40, %r23, %r3, %r4;
	cvta.to.global.u64 	%rd10, %rd5;
	mul.wide.s32 	%rd11, %r40, 4;
	add.s64 	%rd12, %rd10, %rd11;
	st.global.f32 	[%rd12], %f62;
$L__BB0_9:
	ret;

}


// ===== COMPILED SASS (sm_100) =====

	.target	sm_100

	.elftype	@"ET_EXEC"


//--------------------- .note.nv.tkinfo           --------------------------
	.section	.note.nv.tkinfo,"",@"SHT_NOTE"
	.sectionflags	@"SHF_NOTE_NV_TKINFO"
	.tkinfo
        /*0018*/ 	.word	0x00000002
        /*0030*/ 	.string	""
        /*0030*/ 	.string	"ptxas"
        /*0030*/ 	.string	"Cuda compilation tools, release 13.0, V13.0.88"
        /*0030*/ 	.string	"Build cuda_13.0.r13.0/compiler.36424714_0"
        /*0030*/ 	.string	"-arch sm_100 -m 64 "



//--------------------- .note.nv.cuinfo           --------------------------
	.section	.note.nv.cuinfo,"",@"SHT_NOTE"
	.sectionflags	@"SHF_NOTE_NV_CUINFO"
        /*0018*/ 	.short	0x0002
        /*001a*/ 	.short	0x0064
        /*001c*/ 	.short	0x0082
	.zero		2


//--------------------- .nv.info                  --------------------------
	.section	.nv.info,"",@"SHT_CUDA_INFO"
	.align	4


	//----- nvinfo : EIATTR_REGCOUNT
	.align		4
        /*0000*/ 	.byte	0x04, 0x2f
        /*0002*/ 	.short	(.L_1 - .L_0)
	.align		4
.L_0:
        /*0004*/ 	.word	index@(_Z18matrixMulOptimizedPfS_S_i)
        /*0008*/ 	.word	0x00000020


	//----- nvinfo : EIATTR_FRAME_SIZE
	.align		4
.L_1:
        /*000c*/ 	.byte	0x04, 0x11
        /*000e*/ 	.short	(.L_3 - .L_2)
	.align		4
.L_2:
        /*0010*/ 	.word	index@(_Z18matrixMulOptimizedPfS_S_i)
        /*0014*/ 	.word	0x00000000


	//----- nvinfo : EIATTR_MIN_STACK_SIZE
	.align		4
.L_3:
        /*0018*/ 	.byte	0x04, 0x12
        /*001a*/ 	.short	(.L_5 - .L_4)
	.align		4
.L_4:
        /*001c*/ 	.word	index@(_Z18matrixMulOptimizedPfS_S_i)
        /*0020*/ 	.word	0x00000000
.L_5:


//--------------------- .nv.compat                --------------------------
	.section	.nv.compat,"",@"SHT_CUDA_COMPAT_INFO"
	.align	4
        /*0000*/ 	.byte	0x02, 0x09, 0x00, 0x00, 0x02, 0x02, 0x01, 0x00, 0x02, 0x05, 0x05, 0x00, 0x03, 0x07, 0x01, 0x01
        /*0010*/ 	.byte	0x02, 0x03, 0x00, 0x00, 0x02, 0x06, 0x01, 0x00, 0x04, 0x0b, 0x08, 0x00, 0x09, 0x00, 0x00, 0x00
        /*0020*/ 	.byte	0x00, 0x00, 0x00, 0x00


//--------------------- .nv.info._Z18matrixMulOptimizedPfS_S_i --------------------------
	.section	.nv.info._Z18matrixMulOptimizedPfS_S_i,"",@"SHT_CUDA_INFO"
	.sectionflags	@""
	.align	4


	//----- nvinfo : EIATTR_CUDA_API_VERSION
	.align		4
        /*0000*/ 	.byte	0x04, 0x37
        /*0002*/ 	.short	(.L_7 - .L_6)
.L_6:
        /*0004*/ 	.word	0x00000082


	//----- nvinfo : EIATTR_KPARAM_INFO
	.align		4
.L_7:
        /*0008*/ 	.byte	0x04, 0x17
        /*000a*/ 	.short	(.L_9 - .L_8)
.L_8:
        /*000c*/ 	.word	0x00000000
        /*0010*/ 	.short	0x0003
        /*0012*/ 	.short	0x0018
        /*0014*/ 	.byte	0x00, 0xf0, 0x11, 0x00


	//----- nvinfo : EIATTR_KPARAM_INFO
	.align		4
.L_9:
        /*0018*/ 	.byte	0x04, 0x17
        /*001a*/ 	.short	(.L_11 - .L_10)
.L_10:
        /*001c*/ 	.word	0x00000000
        /*0020*/ 	.short	0x0002
        /*0022*/ 	.short	0x0010
        /*0024*/ 	.byte	0x00, 0xf5, 0x21, 0x00


	//----- nvinfo : EIATTR_KPARAM_INFO
	.align		4
.L_11:
        /*0028*/ 	.byte	0x04, 0x17
        /*002a*/ 	.short	(.L_13 - .L_12)
.L_12:
        /*002c*/ 	.word	0x00000000
        /*0030*/ 	.short	0x0001
        /*0032*/ 	.short	0x0008
        /*0034*/ 	.byte	0x00, 0xf5, 0x21, 0x00


	//----- nvinfo : EIATTR_KPARAM_INFO
	.align		4
.L_13:
        /*0038*/ 	.byte	0x04, 0x17
        /*003a*/ 	.short	(.L_15 - .L_14)
.L_14:
        /*003c*/ 	.word	0x00000000
        /*0040*/ 	.short	0x0000
        /*0042*/ 	.short	0x0000
        /*0044*/ 	.byte	0x00, 0xf5, 0x21, 0x00


	//----- nvinfo : EIATTR_SPARSE_MMA_MASK
	.align		4
.L_15:
        /*0048*/ 	.byte	0x03, 0x50
        /*004a*/ 	.short	0x0000


	//----- nvinfo : EIATTR_MAXREG_COUNT
	.align		4
        /*004c*/ 	.byte	0x03, 0x1b
        /*004e*/ 	.short	0x00ff


	//----- nvinfo : EIATTR_NUM_BARRIERS
	.align		4
        /*0050*/ 	.byte	0x02, 0x4c
        /*0052*/ 	.byte	0x01
	.zero		1


	//----- nvinfo : EIATTR_MERCURY_ISA_VERSION
	.align		4
        /*0054*/ 	.byte	0x03, 0x5f
        /*0056*/ 	.short	0x0101


	//----- nvinfo : EIATTR_VRC_CTA_INIT_COUNT
	.align		4
        /*0058*/ 	.byte	0x02, 0x4a
	.zero		1
	.zero		1


	//----- nvinfo : EIATTR_EXIT_INSTR_OFFSETS
	.align		4
        /*005c*/ 	.byte	0x04, 0x1c
        /*005e*/ 	.short	(.L_17 - .L_16)


	//   ....[0]....
.L_16:
        /*0060*/ 	.word	0x00000600


	//   ....[1]....
        /*0064*/ 	.word	0x00000650


	//----- nvinfo : EIATTR_CBANK_PARAM_SIZE
	.align		4
.L_17:
        /*0068*/ 	.byte	0x03, 0x19
        /*006a*/ 	.short	0x001c


	//----- nvinfo : EIATTR_PARAM_CBANK
	.align		4
        /*006c*/ 	.byte	0x04, 0x0a
        /*006e*/ 	.short	(.L_19 - .L_18)
	.align		4
.L_18:
        /*0070*/ 	.word	index@(.nv.constant0._Z18matrixMulOptimizedPfS_S_i)
        /*0074*/ 	.short	0x0380
        /*0076*/ 	.short	0x001c


	//----- nvinfo : EIATTR_SW_WAR
	.align		4
.L_19:
        /*0078*/ 	.byte	0x04, 0x36
        /*007a*/ 	.short	(.L_21 - .L_20)
.L_20:
        /*007c*/ 	.word	0x00000008
.L_21:


//--------------------- .nv.callgraph             --------------------------
	.section	.nv.callgraph,"",@"SHT_CUDA_CALLGRAPH"
	.align	4
	.sectionentsize	8
	.align		4
        /*0000*/ 	.word	0x00000000
	.align		4
        /*0004*/ 	.word	0xffffffff
	.align		4
        /*0008*/ 	.word	0x00000000
	.align		4
        /*000c*/ 	.word	0xfffffffe
	.align		4
        /*0010*/ 	.word	0x00000000
	.align		4
        /*0014*/ 	.word	0xfffffffd
	.align		4
        /*0018*/ 	.word	0x00000000
	.align		4
        /*001c*/ 	.word	0xfffffffc


//--------------------- .text._Z18matrixMulOptimizedPfS_S_i --------------------------
	.section	.text._Z18matrixMulOptimizedPfS_S_i,"ax",@progbits
	.align	128
        .global         _Z18matrixMulOptimizedPfS_S_i
        .type           _Z18matrixMulOptimizedPfS_S_i,@function
        .size           _Z18matrixMulOptimizedPfS_S_i,(.L_x_3 - _Z18matrixMulOptimizedPfS_S_i)
        .other          _Z18matrixMulOptimizedPfS_S_i,@"STO_CUDA_ENTRY STV_DEFAULT"
_Z18matrixMulOptimizedPfS_S_i:
.text._Z18matrixMulOptimizedPfS_S_i:
[----:B------:R-:W-:Y:S01]  /*0000*/  LDC R1, c[0x0][0x37c] ;  /* 0x0000df00ff017b82 */ /* 0x000fe20000000800 */
[----:B------:R-:W0:Y:S01]  /*0010*/  LDCU UR6, c[0x0][0x398] ;  /* 0x00007300ff0677ac */ /* 0x000e220008000800 */
[----:B------:R-:W1:Y:S06]  /*0020*/  S2R R3, SR_TID.Y ;  /* 0x0000000000037919 */ /* 0x000e6c0000002200 */
[----:B------:R-:W1:Y:S01]  /*0030*/  S2UR UR5, SR_CTAID.Y ;  /* 0x00000000000579c3 */ /* 0x000e620000002600 */
[----:B------:R-:W-:Y:S01]  /*0040*/  HFMA2 R23, -RZ, RZ, 0, 0 ;  /* 0x00000000ff177431 */ /* 0x000fe200000001ff */
[----:B------:R-:W2:Y:S01]  /*0050*/  LDCU.64 UR8, c[0x0][0x358] ;  /* 0x00006b00ff0877ac */ /* 0x000ea20008000a00 */
[----:B------:R-:W3:Y:S05]  /*0060*/  S2R R8, SR_TID.X ;  /* 0x0000000000087919 */ /* 0x000eea0000002100 */
[----:B------:R-:W1:Y:S08]  /*0070*/  LDC R2, c[0x0][0x364] ;  /* 0x0000d900ff027b82 */ /* 0x000e700000000800 */
[----:B------:R-:W3:Y:S01]  /*0080*/  S2UR UR4, SR_CTAID.X ;  /* 0x00000000000479c3 */ /* 0x000ee20000002500 */
[----:B0-----:R-:W-:-:S04]  /*0090*/  MOV R0, UR6 ;  /* 0x0000000600007c02 */ /* 0x001fc80008000f00 */
[----:B------:R-:W-:-:S03]  /*00a0*/  ISETP.GE.AND P0, PT, R0, -0xe, PT ;  /* 0xfffffff20000780c */ /* 0x000fc60003f06270 */
[----:B------:R-:W3:Y:S01]  /*00b0*/  LDC R7, c[0x0][0x360] ;  /* 0x0000d800ff077b82 */ /* 0x000ee20000000800 */
[----:B-1----:R-:W-:Y:S02]  /*00c0*/  IMAD R5, R2, UR5, R3 ;  /* 0x0000000502057c24 */ /* 0x002fe4000f8e0203 */
[----:B---3--:R-:W-:-:S07]  /*00d0*/  IMAD R2, R7, UR4, R8 ;  /* 0x0000000407027c24 */ /* 0x008fce000f8e0208 */
[----:B--2---:R-:W-:Y:S05]  /*00e0*/  @!P0 BRA `(.L_x_0) ;  /* 0x00000004003c8947 */ /* 0x004fea0003800000 */
[----:B------:R-:W0:Y:S01]  /*00f0*/  S2UR UR6, SR_CgaCtaId ;  /* 0x00000000000679c3 */ /* 0x000e220000008800 */
[----:B------:R-:W-:Y:S01]  /*0100*/  IADD3 R6, PT, PT, R0, -0x1, RZ ;  /* 0xffffffff00067810 */ /* 0x000fe20007ffe0ff */
[----:B------:R-:W-:Y:S01]  /*0110*/  UMOV UR4, 0x400 ;  /* 0x0000040000047882 */ /* 0x000fe20000000000 */
[----:B------:R-:W-:Y:S01]  /*0120*/  MOV R23, RZ ;  /* 0x000000ff00177202 */ /* 0x000fe20000000f00 */
[----:B------:R-:W-:Y:S01]  /*0130*/  UIADD3 UR5, UPT, UPT, UR4, 0x400, URZ ;  /* 0x0000040004057890 */ /* 0x000fe2000fffe0ff */
[----:B------:R-:W-:Y:S01]  /*0140*/  SHF.R.S32.HI R7, RZ, 0x1f, R6 ;  /* 0x0000001fff077819 */ /* 0x000fe20000011406 */
[----:B------:R-:W-:Y:S02]  /*0150*/  IMAD R19, R3, R0, R2 ;  /* 0x0000000003137224 */ /* 0x000fe400078e0202 */
[----:B------:R-:W1:Y:S01]  /*0160*/  LDC R4, c[0x0][0x398] ;  /* 0x0000e600ff047b82 */ /* 0x000e620000000800 */
[----:B------:R-:W-:Y:S02]  /*0170*/  LEA.HI R7, R7, R6, RZ, 0x4 ;  /* 0x0000000607077211 */ /* 0x000fe400078f20ff */
[----:B------:R-:W-:-:S02]  /*0180*/  MOV R6, R8 ;  /* 0x0000000800067202 */ /* 0x000fc40000000f00 */
[----:B------:R-:W-:-:S03]  /*0190*/  SHF.R.S32.HI R21, RZ, 0x4, R7 ;  /* 0x00000004ff157819 */ /* 0x000fc60000011407 */
[----:B------:R-:W-:Y:S01]  /*01a0*/  IMAD R7, R5, R0, R6 ;  /* 0x0000000005077224 */ /* 0x000fe200078e0206 */
[----:B------:R-:W-:Y:S01]  /*01b0*/  IADD3 R21, PT, PT, -R21, RZ, RZ ;  /* 0x000000ff15157210 */ /* 0x000fe20007ffe1ff */
[----:B0-----:R-:W-:Y:S02]  /*01c0*/  ULEA UR5, UR6, UR5, 0x18 ;  /* 0x0000000506057291 */ /* 0x001fe4000f8ec0ff */
[----:B------:R-:W-:-:S04]  /*01d0*/  ULEA UR4, UR6, UR4, 0x18 ;  /* 0x0000000406047291 */ /* 0x000fc8000f8ec0ff */
[----:B------:R-:W-:Y:S02]  /*01e0*/  LEA R18, R6, UR5, 0x2 ;  /* 0x0000000506127c11 */ /* 0x000fe4000f8e10ff */
[----:B------:R-:W-:-:S03]  /*01f0*/  LEA R17, R3, UR4, 0x6 ;  /* 0x0000000403117c11 */ /* 0x000fc6000f8e30ff */
[----:B------:R-:W-:Y:S01]  /*0200*/  IMAD R16, R3, 0x40, R18 ;  /* 0x0000004003107824 */ /* 0x000fe200078e0212 */
[----:B------:R-:W-:-:S07]  /*0210*/  LEA R20, R6, R17, 0x2 ;  /* 0x0000001106147211 */ /* 0x000fce00078e10ff */
.L_x_1:
[----:B------:R-:W-:Y:S01]  /*0220*/  VIMNMX R9, PT, PT, R5, R6, !PT ;  /* 0x0000000605097248 */ /* 0x000fe20007fe0100 */
[----:B------:R-:W-:Y:S01]  /*0230*/  HFMA2 R27, -RZ, RZ, 0, 0 ;  /* 0x00000000ff1b7431 */ /* 0x000fe200000001ff */
[----:B-1----:R-:W-:Y:S02]  /*0240*/  MOV R0, R4 ;  /* 0x0000000400007202 */ /* 0x002fe40000000f00 */
[----:B------:R-:W-:Y:S02]  /*0250*/  VIMNMX R11, PT, PT, R2, R3, !PT ;  /* 0x00000003020b7248 */ /* 0x000fe40007fe0100 */
[-C--:B------:R-:W-:Y:S02]  /*0260*/  ISETP.GE.AND P0, PT, R9, R0.reuse, PT ;  /* 0x000000000900720c */ /* 0x080fe40003f06270 */
[----:B------:R-:W-:Y:S02]  /*0270*/  ISETP.GE.AND P1, PT, R11, R0, PT ;  /* 0x000000000b00720c */ /* 0x000fe40003f26270 */
[----:B------:R-:W-:-:S09]  /*0280*/  MOV R29, RZ ;  /* 0x000000ff001d7202 */ /* 0x000fd20000000f00 */
[----:B------:R-:W0:Y:S08]  /*0290*/  @!P0 LDC.64 R10, c[0x0][0x380] ;  /* 0x0000e000ff0a8b82 */ /* 0x000e300000000a00 */
[----:B------:R-:W1:Y:S01]  /*02a0*/  @!P1 LDC.64 R8, c[0x0][0x388] ;  /* 0x0000e200ff089b82 */ /* 0x000e620000000a00 */
[----:B0-----:R-:W-:-:S05]  /*02b0*/  @!P0 IMAD.WIDE R10, R7, 0x4, R10 ;  /* 0x00000004070a8825 */ /* 0x001fca00078e020a */
[----:B------:R-:W2:Y:S01]  /*02c0*/  @!P0 LDG.E R27, desc[UR8][R10.64] ;  /* 0x000000080a1b8981 */ /* 0x000ea2000c1e1900 */
[----:B-1----:R-:W-:-:S05]  /*02d0*/  @!P1 IMAD.WIDE R8, R19, 0x4, R8 ;  /* 0x0000000413089825 */ /* 0x002fca00078e0208 */
[----:B------:R-:W3:Y:S01]  /*02e0*/  @!P1 LDG.E R29, desc[UR8][R8.64] ;  /* 0x00000008081d9981 */ /* 0x000ee2000c1e1900 */
[----:B------:R-:W-:-:S05]  /*02f0*/  VIADD R21, R21, 0x1 ;  /* 0x0000000115157836 */ /* 0x000fca0000000000 */
[----:B------:R-:W-:Y:S02]  /*0300*/  ISETP.NE.AND P0, PT, R21, 0x1, PT ;  /* 0x000000011500780c */ /* 0x000fe40003f05270 */
[----:B------:R-:W-:Y:S02]  /*0310*/  IADD3 R3, PT, PT, R3, 0x10, RZ ;  /* 0x0000001003037810 */ /* 0x000fe40007ffe0ff */
[----:B------:R-:W-:Y:S02]  /*0320*/  IADD3 R6, PT, PT, R6, 0x10, RZ ;  /* 0x0000001006067810 */ /* 0x000fe40007ffe0ff */
[----:B------:R-:W-:Y:S02]  /*0330*/  IADD3 R7, PT, PT, R7, 0x10, RZ ;  /* 0x0000001007077810 */ /* 0x000fe40007ffe0ff */
[----:B------:R-:W-:Y:S01]  /*0340*/  LEA R19, R0, R19, 0x4 ;  /* 0x0000001300137211 */ /* 0x000fe200078e20ff */
[----:B--2---:R-:W-:Y:S04]  /*0350*/  STS [R20], R27 ;  /* 0x0000001b14007388 */ /* 0x004fe80000000800 */
[----:B---3--:R-:W-:Y:S01]  /*0360*/  STS [R16], R29 ;  /* 0x0000001d10007388 */ /* 0x008fe20000000800 */
[----:B------:R-:W-:Y:S06]  /*0370*/  BAR.SYNC.DEFER_BLOCKING 0x0 ;  /* 0x0000000000007b1d */ /* 0x000fec0000010000 */
[----:B------:R-:W-:Y:S04]  /*0380*/  LDS R22, [R18] ;  /* 0x0000000012167984 */ /* 0x000fe80000000800 */
[----:B------:R-:W0:Y:S04]  /*0390*/  LDS.128 R12, [R17] ;  /* 0x00000000110c7984 */ /* 0x000e280000000c00 */
[----:B------:R-:W1:Y:S04]  /*03a0*/  LDS R26, [R18+0x40] ;  /* 0x00004000121a7984 */ /* 0x000e680000000800 */
[----:B------:R-:W2:Y:S04]  /*03b0*/  LDS R25, [R18+0x80] ;  /* 0x0000800012197984 */ /* 0x000ea80000000800 */
[----:B------:R-:W3:Y:S04]  /*03c0*/  LDS R24, [R18+0xc0] ;  /* 0x0000c00012187984 */ /* 0x000ee80000000800 */
[----:B------:R-:W-:Y:S04]  /*03d0*/  LDS.128 R8, [R17+0x10] ;  /* 0x0000100011087984 */ /* 0x000fe80000000c00 */
[----:B------:R-:W-:Y:S01]  /*03e0*/  LDS R27, [R18+0x200] ;  /* 0x00020000121b7984 */ /* 0x000fe20000000800 */
[----:B0-----:R-:W-:-:S03]  /*03f0*/  FFMA R12, R12, R22, R23 ;  /* 0x000000160c0c7223 */ /* 0x001fc60000000017 */
[----:B------:R-:W0:Y:S01]  /*0400*/  LDS R23, [R18+0x100] ;  /* 0x0001000012177984 */ /* 0x000e220000000800 */
[----:B-1----:R-:W-:-:S03]  /*0410*/  FFMA R12, R26, R13, R12 ;  /* 0x0000000d1a0c7223 */ /* 0x002fc6000000000c */
[----:B------:R-:W1:Y:S01]  /*0420*/  LDS R22, [R18+0x140] ;  /* 0x0001400012167984 */ /* 0x000e620000000800 */
[----:B--2---:R-:W-:-:S03]  /*0430*/  FFMA R13, R25, R14, R12 ;  /* 0x0000000e190d7223 */ /* 0x004fc6000000000c */
[----:B------:R-:W2:Y:S01]  /*0440*/  LDS R25, [R18+0x180] ;  /* 0x0001800012197984 */ /* 0x000ea20000000800 */
[----:B---3--:R-:W-:-:S03]  /*0450*/  FFMA R13, R24, R15, R13 ;  /* 0x0000000f180d7223 */ /* 0x008fc6000000000d */
[----:B------:R-:W3:Y:S04]  /*0460*/  LDS R26, [R18+0x1c0] ;  /* 0x0001c000121a7984 */ /* 0x000ee80000000800 */
[----:B------:R-:W-:Y:S01]  /*0470*/  LDS R24, [R18+0x240] ;  /* 0x0002400012187984 */ /* 0x000fe20000000800 */
[----:B0-----:R-:W-:-:S03]  /*0480*/  FFMA R23, R8, R23, R13 ;  /* 0x0000001708177223 */ /* 0x001fc6000000000d */
[----:B------:R-:W0:Y:S01]  /*0490*/  LDS.128 R12, [R17+0x20] ;  /* 0x00002000110c7984 */ /* 0x000e220000000c00 */
[----:B-1----:R-:W-:-:S03]  /*04a0*/  FFMA R22, R22, R9, R23 ;  /* 0x0000000916167223 */ /* 0x002fc60000000017 */
[----:B------:R-:W1:Y:S01]  /*04b0*/  LDS R23, [R18+0x280] ;  /* 0x0002800012177984 */ /* 0x000e620000000800 */
[----:B--2---:R-:W-:-:S03]  /*04c0*/  FFMA R25, R25, R10, R22 ;  /* 0x0000000a19197223 */ /* 0x004fc60000000016 */
[----:B------:R-:W2:Y:S01]  /*04d0*/  LDS R22, [R18+0x2c0] ;  /* 0x0002c00012167984 */ /* 0x000ea20000000800 */
[----:B---3--:R-:W-:-:S03]  /*04e0*/  FFMA R11, R26, R11, R25 ;  /* 0x0000000b1a0b7223 */ /* 0x008fc60000000019 */
[----:B------:R-:W-:Y:S01]  /*04f0*/  LDS R25, [R18+0x300] ;  /* 0x0003000012197984 */ /* 0x000fe20000000800 */
[----:B0-----:R-:W-:-:S03]  /*0500*/  FFMA R27, R12, R27, R11 ;  /* 0x0000001b0c1b7223 */ /* 0x001fc6000000000b */
[----:B------:R-:W0:Y:S01]  /*0510*/  LDS.128 R8, [R17+0x30] ;  /* 0x0000300011087984 */ /* 0x000e220000000c00 */
[----:B------:R-:W-:-:S03]  /*0520*/  FFMA R24, R24, R13, R27 ;  /* 0x0000000d18187223 */ /* 0x000fc6000000001b */
[----:B------:R-:W3:Y:S04]  /*0530*/  LDS R27, [R18+0x340] ;  /* 0x00034000121b7984 */ /* 0x000ee80000000800 */
[----:B------:R-:W4:Y:S04]  /*0540*/  LDS R13, [R18+0x380] ;  /* 0x00038000120d7984 */ /* 0x000f280000000800 */
[----:B------:R-:W5:Y:S01]  /*0550*/  LDS R12, [R18+0x3c0] ;  /* 0x0003c000120c7984 */ /* 0x000f620000000800 */
[----:B-1----:R-:W-:-:S04]  /*0560*/  FFMA R23, R23, R14, R24 ;  /* 0x0000000e17177223 */ /* 0x002fc80000000018 */
[----:B--2---:R-:W-:-:S04]  /*0570*/  FFMA R15, R22, R15, R23 ;  /* 0x0000000f160f7223 */ /* 0x004fc80000000017 */
[----:B0-----:R-:W-:-:S04]  /*0580*/  FFMA R8, R8, R25, R15 ;  /* 0x0000001908087223 */ /* 0x001fc8000000000f */
[----:B---3--:R-:W-:-:S04]  /*0590*/  FFMA R8, R27, R9, R8 ;  /* 0x000000091b087223 */ /* 0x008fc80000000008 */
[----:B----4-:R-:W-:-:S04]  /*05a0*/  FFMA R13, R13, R10, R8 ;  /* 0x0000000a0d0d7223 */ /* 0x010fc80000000008 */
[----:B-----5:R-:W-:Y:S01]  /*05b0*/  FFMA R23, R12, R11, R13 ;  /* 0x0000000b0c177223 */ /* 0x020fe2000000000d */
[----:B------:R-:W-:Y:S06]  /*05c0*/  BAR.SYNC.DEFER_BLOCKING 0x0 ;  /* 0x0000000000007b1d */ /* 0x000fec0000010000 */
[----:B------:R-:W-:Y:S05]  /*05d0*/  @P0 BRA `(.L_x_1) ;  /* 0xfffffffc00100947 */ /* 0x000fea000383ffff */
.L_x_0:
[----:B------:R-:W-:-:S04]  /*05e0*/  VIMNMX R3, PT, PT, R5, R2, !PT ;  /* 0x0000000205037248 */ /* 0x000fc80007fe0100 */
[----:B------:R-:W-:-:S13]  /*05f0*/  ISETP.GE.AND P0, PT, R3, R0, PT ;  /* 0x000000000300720c */ /* 0x000fda0003f06270 */
[----:B------:R-:W-:Y:S05]  /*0600*/  @P0 EXIT ;  /* 0x000000000000094d */ /* 0x000fea0003800000 */
[----:B------:R-:W0:Y:S01]  /*0610*/  LDC.64 R6, c[0x0][0x390] ;  /* 0x0000e400ff067b82 */ /* 0x000e220000000a00 */
[----:B------:R-:W-:-:S04]  /*0620*/  IMAD R3, R5, R0, R2 ;  /* 0x0000000005037224 */ /* 0x000fc800078e0202 */
[----:B0-----:R-:W-:-:S05]  /*0630*/  IMAD.WIDE R2, R3, 0x4, R6 ;  /* 0x0000000403027825 */ /* 0x001fca00078e0206 */
[----:B------:R-:W-:Y:S01]  /*0640*/  STG.E desc[UR8][R2.64], R23 ;  /* 0x0000001702007986 */ /* 0x000fe2000c101908 */
[----:B------:R-:W-:Y:S05]  /*0650*/  EXIT ;  /* 0x000000000000794d */ /* 0x000fea0003800000 */
.L_x_2:
[----:B------:R-:W-:-:S00]  /*0660*/  BRA `(.L_x_2) ;  /* 0xfffffffc00fc7947 */ /* 0x000fc0000383ffff */
[----:B------:R-:W-:-:S00]  /*0670*/  NOP ;  /* 0x0000000000007918 */ /* 0x000fc00000000000 */
        /* <DEDUP_REMOVED lines=8> */
.L_x_3:


//--------------------- .nv.shared._Z18matrixMulOptimizedPfS_S_i --------------------------
	.section	.nv.shared._Z18matrixMulOptimizedPfS_S_i,"aw",@nobits
	.sectionflags	@""
	.align	4
.nv.shared._Z18matrixMulOptimizedPfS_S_i:
	.zero		3072


//--------------------- .nv.shared.reserved.0     --------------------------
	.section	.nv.shared.reserved.0,"aw",@nobits
	.weak		__nv_reservedSMEM_offset_0_alias
	.size		__nv_reservedSMEM_offset_0_alias, 0, 64
	.other		__nv_reservedSMEM_offset_0_alias,@"STO_CUDA_RESERVED_SHARED STV_DEFAULT"
__nv_reservedSMEM_offset_0_alias:
	.zero		0
	.zero		64


//--------------------- .nv.constant0._Z18matrixMulOptimizedPfS_S_i --------------------------
	.section	.nv.constant0._Z18matrixMulOptimizedPfS_S_i,"a",@progbits
	.sectionflags	@""
	.align	4
.nv.constant0._Z18matrixMulOptimizedPfS_S_i:
	.zero		924


//--------------------- SYMBOLS --------------------------

	.type		.nv.reservedSmem.offset0,@object
	.size		.nv.reservedSmem.offset0,0x4
	.type		.nv.reservedSmem.cap,@object
	.size		.nv.reservedSmem.cap,0x4
